	.headerflags	@"EF_CUDA_TEXMODE_UNIFIED EF_CUDA_64BIT_ADDRESS EF_CUDA_ACCELERATORS EF_CUDA_SM90 EF_CUDA_VIRTUAL_SM(EF_CUDA_SM90)"
	.elftype	@"ET_EXEC"


//--------------------- .nv.info                  --------------------------
	.section	.nv.info,"",@"SHT_CUDA_INFO"
	.align	4


	//----- nvinfo : EIATTR_REGCOUNT
	.align		4
        /*0000*/ 	.byte	0x04, 0x2f
        /*0002*/ 	.short	(.L_3 - .L_2)
	.align		4
.L_2:
        /*0004*/ 	.word	index@(triton_poi_fused__native_batch_norm_legit_no_training_convolution_hardtanh_85)
        /*0008*/ 	.word	0x00000020


	//----- nvinfo : EIATTR_MIN_STACK_SIZE
	.align		4
.L_3:
        /*000c*/ 	.byte	0x04, 0x12
        /*000e*/ 	.short	(.L_5 - .L_4)
	.align		4
.L_4:
        /*0010*/ 	.word	index@(triton_poi_fused__native_batch_norm_legit_no_training_convolution_hardtanh_85)
        /*0014*/ 	.word	0x00000000


	//----- nvinfo : EIATTR_FRAME_SIZE
	.align		4
.L_5:
        /*0018*/ 	.byte	0x04, 0x11
        /*001a*/ 	.short	(.L_7 - .L_6)
	.align		4
.L_6:
        /*001c*/ 	.word	index@(triton_poi_fused__native_batch_norm_legit_no_training_convolution_hardtanh_85)
        /*0020*/ 	.word	0x00000000


	//----- nvinfo : EIATTR_MIN_STACK_SIZE
	.align		4
.L_7:
        /*0024*/ 	.byte	0x04, 0x12
        /*0026*/ 	.short	(.L_9 - .L_8)
	.align		4
.L_8:
        /*0028*/ 	.word	index@(triton_poi_fused__native_batch_norm_legit_no_training_convolution_hardtanh_85)
        /*002c*/ 	.word	0x00000000
.L_9:


//--------------------- .nv.info.triton_poi_fused__native_batch_norm_legit_no_training_convolution_hardtanh_85 --------------------------
	.section	.nv.info.triton_poi_fused__native_batch_norm_legit_no_training_convolution_hardtanh_85,"",@"SHT_CUDA_INFO"
	.sectionflags	@""
	.align	4


	//----- nvinfo : EIATTR_CUDA_API_VERSION
	.align		4
        /*0000*/ 	.byte	0x04, 0x37
        /*0002*/ 	.short	(.L_11 - .L_10)
.L_10:
        /*0004*/ 	.word	0x0000007c


	//----- nvinfo : EIATTR_KPARAM_INFO
	.align		4
.L_11:
        /*0008*/ 	.byte	0x04, 0x17
        /*000a*/ 	.short	(.L_13 - .L_12)
.L_12:
        /*000c*/ 	.word	0x00000000
        /*0010*/ 	.short	0x0007
        /*0012*/ 	.short	0x0038
        /*0014*/ 	.byte	0x00, 0xf0, 0x11, 0x00


	//----- nvinfo : EIATTR_KPARAM_INFO
	.align		4
.L_13:
        /*0018*/ 	.byte	0x04, 0x17
        /*001a*/ 	.short	(.L_15 - .L_14)
.L_14:
        /*001c*/ 	.word	0x00000000
        /*0020*/ 	.short	0x0006
        /*0022*/ 	.short	0x0030
        /*0024*/ 	.byte	0x00, 0xf4, 0x21, 0x00


	//----- nvinfo : EIATTR_KPARAM_INFO
	.align		4
.L_15:
        /*0028*/ 	.byte	0x04, 0x17
        /*002a*/ 	.short	(.L_17 - .L_16)
.L_16:
        /*002c*/ 	.word	0x00000000
        /*0030*/ 	.short	0x0005
        /*0032*/ 	.short	0x0028
        /*0034*/ 	.byte	0x00, 0xf4, 0x21, 0x00


	//----- nvinfo : EIATTR_KPARAM_INFO
	.align		4
.L_17:
        /*0038*/ 	.byte	0x04, 0x17
        /*003a*/ 	.short	(.L_19 - .L_18)
.L_18:
        /*003c*/ 	.word	0x00000000
        /*0040*/ 	.short	0x0004
        /*0042*/ 	.short	0x0020
        /*0044*/ 	.byte	0x00, 0xf4, 0x21, 0x00


	//----- nvinfo : EIATTR_KPARAM_INFO
	.align		4
.L_19:
        /*0048*/ 	.byte	0x04, 0x17
        /*004a*/ 	.short	(.L_21 - .L_20)
.L_20:
        /*004c*/ 	.word	0x00000000
        /*0050*/ 	.short	0x0003
        /*0052*/ 	.short	0x0018
        /*0054*/ 	.byte	0x00, 0xf4, 0x21, 0x00


	//----- nvinfo : EIATTR_KPARAM_INFO
	.align		4
.L_21:
        /*0058*/ 	.byte	0x04, 0x17
        /*005a*/ 	.short	(.L_23 - .L_22)
.L_22:
        /*005c*/ 	.word	0x00000000
        /*0060*/ 	.short	0x0002
        /*0062*/ 	.short	0x0010
        /*0064*/ 	.byte	0x00, 0xf4, 0x21, 0x00


	//----- nvinfo : EIATTR_KPARAM_INFO
	.align		4
.L_23:
        /*0068*/ 	.byte	0x04, 0x17
        /*006a*/ 	.short	(.L_25 - .L_24)
.L_24:
        /*006c*/ 	.word	0x00000000
        /*0070*/ 	.short	0x0001
        /*0072*/ 	.short	0x0008
        /*0074*/ 	.byte	0x00, 0xf4, 0x21, 0x00


	//----- nvinfo : EIATTR_KPARAM_INFO
	.align		4
.L_25:
        /*0078*/ 	.byte	0x04, 0x17
        /*007a*/ 	.short	(.L_27 - .L_26)
.L_26:
        /*007c*/ 	.word	0x00000000
        /*0080*/ 	.short	0x0000
        /*0082*/ 	.short	0x0000
        /*0084*/ 	.byte	0x00, 0xf4, 0x21, 0x00


	//----- nvinfo : EIATTR_SPARSE_MMA_MASK
	.align		4
.L_27:
        /*0088*/ 	.byte	0x03, 0x50
        /*008a*/ 	.short	0x0000


	//----- nvinfo : EIATTR_MAXREG_COUNT
	.align		4
        /*008c*/ 	.byte	0x03, 0x1b
        /*008e*/ 	.short	0x00ff


	//----- nvinfo : EIATTR_EXIT_INSTR_OFFSETS
	.align		4
        /*0090*/ 	.byte	0x04, 0x1c
        /*0092*/ 	.short	(.L_29 - .L_28)


	//   ....[0]....
.L_28:
        /*0094*/ 	.word	0x000007a0


	//   ....[1]....
        /*0098*/ 	.word	0x000007c0


	//----- nvinfo : EIATTR_REQNTID
	.align		4
.L_29:
        /*009c*/ 	.byte	0x04, 0x10
        /*009e*/ 	.short	(.L_31 - .L_30)
.L_30:
        /*00a0*/ 	.word	0x00000080
        /*00a4*/ 	.word	0x00000001
        /*00a8*/ 	.word	0x00000001


	//----- nvinfo : EIATTR_CBANK_PARAM_SIZE
	.align		4
.L_31:
        /*00ac*/ 	.byte	0x03, 0x19
        /*00ae*/ 	.short	0x003c


	//----- nvinfo : EIATTR_PARAM_CBANK
	.align		4
        /*00b0*/ 	.byte	0x04, 0x0a
        /*00b2*/ 	.short	(.L_33 - .L_32)
	.align		4
.L_32:
        /*00b4*/ 	.word	index@(.nv.constant0.triton_poi_fused__native_batch_norm_legit_no_training_convolution_hardtanh_85)
        /*00b8*/ 	.short	0x0210
        /*00ba*/ 	.short	0x003c


	//----- nvinfo : EIATTR_SW_WAR
	.align		4
.L_33:
        /*00bc*/ 	.byte	0x04, 0x36
        /*00be*/ 	.short	(.L_35 - .L_34)
.L_34:
        /*00c0*/ 	.word	0x00000008
.L_35:


//--------------------- .nv.callgraph             --------------------------
	.section	.nv.callgraph,"",@"SHT_CUDA_CALLGRAPH"
	.align	4
	.sectionentsize	8
	.align		4
        /*0000*/ 	.word	0x00000000
	.align		4
        /*0004*/ 	.word	0xffffffff
	.align		4
        /*0008*/ 	.word	0x00000000
	.align		4
        /*000c*/ 	.word	0xfffffffe
	.align		4
        /*0010*/ 	.word	0x00000000
	.align		4
        /*0014*/ 	.word	0xfffffffd
	.align		4
        /*0018*/ 	.word	0x00000000
	.align		4
        /*001c*/ 	.word	0xfffffffc


//--------------------- .nv.constant4             --------------------------
	.section	.nv.constant4,"a",@progbits
	.align	8
	.align		8
.nv.constant4:
        /*0000*/ 	.dword	_$_str
	.align		8
        /*0008*/ 	.dword	_$_str_$_2


//--------------------- .text.triton_poi_fused__native_batch_norm_legit_no_training_convolution_hardtanh_85 --------------------------
	.section	.text.triton_poi_fused__native_batch_norm_legit_no_training_convolution_hardtanh_85,"ax",@progbits
	.align	128
        .global         triton_poi_fused__native_batch_norm_legit_no_training_convolution_hardtanh_85
        .type           triton_poi_fused__native_batch_norm_legit_no_training_convolution_hardtanh_85,@function
        .size           triton_poi_fused__native_batch_norm_legit_no_training_convolution_hardtanh_85,(.L_x_1 - triton_poi_fused__native_batch_norm_legit_no_training_convolution_hardtanh_85)
        .other          triton_poi_fused__native_batch_norm_legit_no_training_convolution_hardtanh_85,@"STO_CUDA_ENTRY STV_DEFAULT"
triton_poi_fused__native_batch_norm_legit_no_training_convolution_hardtanh_85:
.text.triton_poi_fused__native_batch_norm_legit_no_training_convolution_hardtanh_85:
[----:B------:R-:W0:Y:S01]  /*0000*/  LDC R1, c[0x0][0x28] ;  /* 0x00000a00ff017b82 */ /* 0x000e220000000800 */
[----:B------:R-:W1:Y:S07]  /*0010*/  S2R R0, SR_TID.X ;  /* 0x0000000000007919 */ /* 0x000e6e0000002100 */
[----:B------:R-:W2:Y:S01]  /*0020*/  LDC.64 R2, c[0x0][0x228] ;  /* 0x00008a00ff027b82 */ /* 0x000ea20000000a00 */
[----:B------:R-:W-:Y:S02]  /*0030*/  CS2R R12, SRZ ;  /* 0x00000000000c7805 */ /* 0x000fe4000001ff00 */
[----:B------:R-:W-:Y:S01]  /*0040*/  CS2R R14, SRZ ;  /* 0x00000000000e7805 */ /* 0x000fe2000001ff00 */
[----:B------:R-:W3:Y:S01]  /*0050*/  S2R R5, SR_CTAID.X ;  /* 0x0000000000057919 */ /* 0x000ee20000002500 */
[----:B------:R-:W-:-:S03]  /*0060*/  ULDC.64 UR4, c[0x0][0x208] ;  /* 0x0000820000047ab9 */ /* 0x000fc60000000a00 */
[----:B------:R-:W4:Y:S08]  /*0070*/  LDC.64 R26, c[0x0][0x210] ;  /* 0x00008400ff1a7b82 */ /* 0x000f300000000a00 */
[----:B------:R-:W5:Y:S01]  /*0080*/  LDC.64 R16, c[0x0][0x218] ;  /* 0x00008600ff107b82 */ /* 0x000f620000000a00 */
[----:B------:R-:W-:Y:S02]  /*0090*/  CS2R R8, SRZ ;  /* 0x0000000000087805 */ /* 0x000fe4000001ff00 */
[----:B------:R-:W-:-:S02]  /*00a0*/  CS2R R10, SRZ ;  /* 0x00000000000a7805 */ /* 0x000fc4000001ff00 */
[----:B------:R-:W-:Y:S01]  /*00b0*/  CS2R R6, SRZ ;  /* 0x0000000000067805 */ /* 0x000fe2000001ff00 */
[----:B------:R-:W-:Y:S02]  /*00c0*/  IMAD.MOV.U32 R22, RZ, RZ, 0x3e800000 ;  /* 0x3e800000ff167424 */ /* 0x000fe400078e00ff */
[----:B------:R-:W5:Y:S01]  /*00d0*/  LDC.64 R28, c[0x0][0x230] ;  /* 0x00008c00ff1c7b82 */ /* 0x000f620000000a00 */
[----:B-1----:R-:W-:-:S07]  /*00e0*/  IMAD.SHL.U32 R0, R0, 0x4, RZ ;  /* 0x0000000400007824 */ /* 0x002fce00078e00ff */
[----:B------:R-:W1:Y:S01]  /*00f0*/  LDC.64 R20, c[0x0][0x238] ;  /* 0x00008e00ff147b82 */ /* 0x000e620000000a00 */
[----:B------:R-:W-:-:S05]  /*0100*/  LOP3.LUT R0, R0, 0x1fc, RZ, 0xc0, !PT ;  /* 0x000001fc00007812 */ /* 0x000fca00078ec0ff */
[----:B---3--:R-:W-:-:S04]  /*0110*/  IMAD R0, R5, 0x200, R0 ;  /* 0x0000020005007824 */ /* 0x008fc800078e0200 */
[C---:B------:R-:W-:Y:S01]  /*0120*/  IMAD.HI R4, R0.reuse, 0x6f74ae27, RZ ;  /* 0x6f74ae2700047827 */ /* 0x040fe200078e02ff */
[----:B------:R-:W-:-:S04]  /*0130*/  ISETP.GE.AND P0, PT, R0, 0x9300, PT ;  /* 0x000093000000780c */ /* 0x000fc80003f06270 */
[----:B------:R-:W-:-:S04]  /*0140*/  SHF.R.U32.HI R5, RZ, 0x1f, R4 ;  /* 0x0000001fff057819 */ /* 0x000fc80000011604 */
[----:B------:R-:W-:-:S05]  /*0150*/  LEA.HI.SX32 R5, R4, R5, 0x18 ;  /* 0x0000000504057211 */ /* 0x000fca00078fc2ff */
[----:B------:R-:W-:-:S04]  /*0160*/  IMAD R23, R5, -0x24c, R0 ;  /* 0xfffffdb405177824 */ /* 0x000fc800078e0200 */
[----:B--2---:R-:W-:-:S05]  /*0170*/  IMAD.WIDE R2, R23, 0x4, R2 ;  /* 0x0000000417027825 */ /* 0x004fca00078e0202 */
[----:B------:R5:W2:Y:S01]  /*0180*/  @!P0 LDG.E.EL.128 R12, desc[UR4][R2.64] ;  /* 0x00000004020c8981 */ /* 0x000aa2000c2e1d00 */
[----:B------:R-:W-:Y:S01]  /*0190*/  CS2R R4, SRZ ;  /* 0x0000000000047805 */ /* 0x000fe2000001ff00 */
[----:B----4-:R-:W-:-:S05]  /*01a0*/  IMAD.WIDE R26, R0, 0x4, R26 ;  /* 0x00000004001a7825 */ /* 0x010fca00078e021a */
[----:B------:R-:W3:Y:S01]  /*01b0*/  @!P0 LDG.E.128 R4, desc[UR4][R26.64] ;  /* 0x000000041a048981 */ /* 0x000ee2000c1e1d00 */
[C---:B-----5:R-:W-:Y:S02]  /*01c0*/  IMAD.WIDE R2, R23.reuse, 0x4, R16 ;  /* 0x0000000417027825 */ /* 0x060fe400078e0210 */
[----:B------:R-:W4:Y:S03]  /*01d0*/  LDC.64 R16, c[0x0][0x220] ;  /* 0x00008800ff107b82 */ /* 0x000f260000000a00 */
[----:B------:R5:W3:Y:S01]  /*01e0*/  @!P0 LDG.E.EL.128 R8, desc[UR4][R2.64] ;  /* 0x0000000402088981 */ /* 0x000ae2000c2e1d00 */
[----:B0-----:R-:W-:-:S04]  /*01f0*/  IMAD.WIDE R28, R23, 0x4, R28 ;  /* 0x00000004171c7825 */ /* 0x001fc800078e021c */
[----:B----4-:R-:W-:-:S04]  /*0200*/  IMAD.WIDE R16, R23, 0x4, R16 ;  /* 0x0000000417107825 */ /* 0x010fc800078e0210 */
[----:B--2---:R-:W-:Y:S01]  /*0210*/  FADD R12, R12, 9.9999997473787516356e-06 ;  /* 0x3727c5ac0c0c7421 */ /* 0x004fe20000000000 */
[----:B------:R-:W-:-:S05]  /*0220*/  FADD R13, R13, 9.9999997473787516356e-06 ;  /* 0x3727c5ac0d0d7421 */ /* 0x000fca0000000000 */
[----:B------:R-:W0:Y:S01]  /*0230*/  MUFU.SQRT R12, R12 ;  /* 0x0000000c000c7308 */ /* 0x000e220000002000 */
[----:B------:R-:W-:Y:S01]  /*0240*/  FADD R14, R14, 9.9999997473787516356e-06 ;  /* 0x3727c5ac0e0e7421 */ /* 0x000fe20000000000 */
[----:B------:R-:W-:-:S06]  /*0250*/  FADD R15, R15, 9.9999997473787516356e-06 ;  /* 0x3727c5ac0f0f7421 */ /* 0x000fcc0000000000 */
[----:B------:R-:W2:Y:S01]  /*0260*/  MUFU.SQRT R13, R13 ;  /* 0x0000000d000d7308 */ /* 0x000ea20000002000 */
[----:B0-----:R-:W-:-:S07]  /*0270*/  FSETP.GT.AND P6, PT, R12, 8.50705917302346158658e+37, PT ;  /* 0x7e8000000c00780b */ /* 0x001fce0003fc4000 */
[----:B------:R-:W0:Y:S01]  /*0280*/  MUFU.SQRT R14, R14 ;  /* 0x0000000e000e7308 */ /* 0x000e220000002000 */
[----:B------:R-:W-:-:S07]  /*0290*/  FSETP.GEU.AND P1, PT, R12, 1.175494350822287508e-38, PT ;  /* 0x008000000c00780b */ /* 0x000fce0003f2e000 */
[----:B------:R-:W4:Y:S01]  /*02a0*/  MUFU.SQRT R15, R15 ;  /* 0x0000000f000f7308 */ /* 0x000f220000002000 */
[C---:B--2---:R-:W-:Y:S02]  /*02b0*/  FSETP.GT.AND P2, PT, R13.reuse, 8.50705917302346158658e+37, PT ;  /* 0x7e8000000d00780b */ /* 0x044fe40003f44000 */
[----:B------:R-:W-:Y:S01]  /*02c0*/  FSETP.GEU.AND P3, PT, R13, 1.175494350822287508e-38, PT ;  /* 0x008000000d00780b */ /* 0x000fe20003f6e000 */
[----:B------:R-:W-:Y:S01]  /*02d0*/  @P6 FMUL R12, R12, 0.25 ;  /* 0x3e8000000c0c6820 */ /* 0x000fe20000400000 */
[----:B------:R-:W-:Y:S02]  /*02e0*/  FSEL R19, R22, 1, P6 ;  /* 0x3f80000016137808 */ /* 0x000fe40003000000 */
[----:B0-----:R-:W-:Y:S01]  /*02f0*/  FSETP.GT.AND P4, PT, R14, 8.50705917302346158658e+37, PT ;  /* 0x7e8000000e00780b */ /* 0x001fe20003f84000 */
[----:B------:R-:W-:Y:S01]  /*0300*/  @!P1 FMUL R12, R12, 16777216 ;  /* 0x4b8000000c0c9820 */ /* 0x000fe20000400000 */
[----:B------:R-:W-:Y:S01]  /*0310*/  FSETP.GEU.AND P5, PT, R14, 1.175494350822287508e-38, PT ;  /* 0x008000000e00780b */ /* 0x000fe20003fae000 */
[----:B------:R-:W-:Y:S01]  /*0320*/  @!P1 FMUL R19, R19, 16777216 ;  /* 0x4b80000013139820 */ /* 0x000fe20000400000 */
[----:B----4-:R-:W-:-:S03]  /*0330*/  FSETP.GT.AND P6, PT, R15, 8.50705917302346158658e+37, PT ;  /* 0x7e8000000f00780b */ /* 0x010fc60003fc4000 */
[----:B------:R-:W-:Y:S01]  /*0340*/  @P2 FMUL R13, R13, 0.25 ;  /* 0x3e8000000d0d2820 */ /* 0x000fe20000400000 */
[----:B------:R-:W-:-:S03]  /*0350*/  FSETP.GEU.AND P1, PT, R15, 1.175494350822287508e-38, PT ;  /* 0x008000000f00780b */ /* 0x000fc60003f2e000 */
[----:B------:R-:W-:Y:S02]  /*0360*/  @!P3 FMUL R13, R13, 16777216 ;  /* 0x4b8000000d0db820 */ /* 0x000fe40000400000 */
[----:B------:R-:W-:Y:S02]  /*0370*/  @P4 FMUL R14, R14, 0.25 ;  /* 0x3e8000000e0e4820 */ /* 0x000fe40000400000 */
[----:B-----5:R-:W0:Y:S02]  /*0380*/  MUFU.RCP R3, R13 ;  /* 0x0000000d00037308 */ /* 0x020e240000001000 */
[----:B------:R-:W-:Y:S01]  /*0390*/  @P6 FMUL R15, R15, 0.25 ;  /* 0x3e8000000f0f6820 */ /* 0x000fe20000400000 */
[----:B------:R-:W-:-:S03]  /*03a0*/  @!P5 FMUL R14, R14, 16777216 ;  /* 0x4b8000000e0ed820 */ /* 0x000fc60000400000 */
[----:B------:R-:W-:Y:S02]  /*03b0*/  @!P1 FMUL R15, R15, 16777216 ;  /* 0x4b8000000f0f9820 */ /* 0x000fe40000400000 */
[----:B------:R2:W4:Y:S01]  /*03c0*/  MUFU.RCP R2, R12 ;  /* 0x0000000c00027308 */ /* 0x0005220000001000 */
[C---:B------:R-:W-:Y:S02]  /*03d0*/  FSEL R18, R22.reuse, 1, P4 ;  /* 0x3f80000016127808 */ /* 0x040fe40002000000 */
[----:B--2---:R-:W-:-:S05]  /*03e0*/  FSEL R12, R22, 1, P2 ;  /* 0x3f800000160c7808 */ /* 0x004fca0001000000 */
[----:B------:R-:W2:Y:S01]  /*03f0*/  MUFU.RCP R24, R14 ;  /* 0x0000000e00187308 */ /* 0x000ea20000001000 */
[----:B------:R-:W-:Y:S01]  /*0400*/  FSEL R22, R22, 1, P6 ;  /* 0x3f80000016167808 */ /* 0x000fe20003000000 */
[----:B------:R-:W-:-:S06]  /*0410*/  @!P3 FMUL R12, R12, 16777216 ;  /* 0x4b8000000c0cb820 */ /* 0x000fcc0000400000 */
[----:B------:R5:W1:Y:S01]  /*0420*/  MUFU.RCP R25, R15 ;  /* 0x0000000f00197308 */ /* 0x000a620000001000 */
[----:B0-----:R-:W-:Y:S01]  /*0430*/  FMUL R3, R3, R12 ;  /* 0x0000000c03037220 */ /* 0x001fe20000400000 */
[----:B------:R-:W-:Y:S01]  /*0440*/  CS2R R12, SRZ ;  /* 0x00000000000c7805 */ /* 0x000fe2000001ff00 */
[----:B------:R-:W-:Y:S01]  /*0450*/  @!P5 FMUL R18, R18, 16777216 ;  /* 0x4b8000001212d820 */ /* 0x000fe20000400000 */
[----:B------:R-:W-:Y:S01]  /*0460*/  @!P1 FMUL R22, R22, 16777216 ;  /* 0x4b80000016169820 */ /* 0x000fe20000400000 */
[----:B-----5:R-:W-:Y:S01]  /*0470*/  CS2R R14, SRZ ;  /* 0x00000000000e7805 */ /* 0x020fe2000001ff00 */
[----:B---3--:R-:W-:Y:S01]  /*0480*/  FADD R7, R11, R7 ;  /* 0x000000070b077221 */ /* 0x008fe20000000000 */
[----:B------:R-:W-:Y:S01]  /*0490*/  FADD R6, R10, R6 ;  /* 0x000000060a067221 */ /* 0x000fe20000000000 */
[----:B----4-:R-:W-:Y:S01]  /*04a0*/  FMUL R2, R2, R19 ;  /* 0x0000001302027220 */ /* 0x010fe20000400000 */
[----:B--2---:R-:W-:Y:S01]  /*04b0*/  FMUL R24, R24, R18 ;  /* 0x0000001218187220 */ /* 0x004fe20000400000 */
[----:B-1----:R-:W-:Y:S01]  /*04c0*/  IMAD.WIDE R10, R23, 0x4, R20 ;  /* 0x00000004170a7825 */ /* 0x002fe200078e0214 */
[----:B------:R0:W2:Y:S03]  /*04d0*/  @!P0 LDG.E.EL.128 R12, desc[UR4][R16.64] ;  /* 0x00000004100c8981 */ /* 0x0000a6000c2e1d00 */
[----:B------:R-:W-:Y:S01]  /*04e0*/  FMUL R25, R25, R22 ;  /* 0x0000001619197220 */ /* 0x000fe20000400000 */
[----:B------:R-:W-:-:S02]  /*04f0*/  CS2R R18, SRZ ;  /* 0x0000000000127805 */ /* 0x000fc4000001ff00 */
[----:B------:R-:W-:Y:S02]  /*0500*/  CS2R R20, SRZ ;  /* 0x0000000000147805 */ /* 0x000fe4000001ff00 */
[----:B------:R-:W-:Y:S02]  /*0510*/  CS2R R22, SRZ ;  /* 0x0000000000167805 */ /* 0x000fe4000001ff00 */
[----:B0-----:R-:W-:-:S04]  /*0520*/  CS2R R16, SRZ ;  /* 0x0000000000107805 */ /* 0x001fc8000001ff00 */
[----:B------:R-:W3:Y:S04]  /*0530*/  @!P0 LDG.E.EL.128 R20, desc[UR4][R10.64] ;  /* 0x000000040a148981 */ /* 0x000ee8000c2e1d00 */
[----:B------:R-:W3:Y:S01]  /*0540*/  @!P0 LDG.E.EL.128 R16, desc[UR4][R28.64] ;  /* 0x000000041c108981 */ /* 0x000ee2000c2e1d00 */
[----:B------:R-:W-:Y:S01]  /*0550*/  FADD R5, R9, R5 ;  /* 0x0000000509057221 */ /* 0x000fe20000000000 */
[----:B------:R-:W-:-:S05]  /*0560*/  FADD R4, R8, R4 ;  /* 0x0000000408047221 */ /* 0x000fca0000000000 */
[----:B------:R0:W-:Y:S01]  /*0570*/  @!P0 STG.E.128 desc[UR4][R26.64], R4 ;  /* 0x000000041a008986 */ /* 0x0001e2000c101d04 */
[----:B--2---:R-:W-:Y:S01]  /*0580*/  FADD R15, R7, -R15 ;  /* 0x8000000f070f7221 */ /* 0x004fe20000000000 */
[----:B------:R-:W-:Y:S01]  /*0590*/  FADD R8, R5, -R13 ;  /* 0x8000000d05087221 */ /* 0x000fe20000000000 */
[----:B------:R-:W-:Y:S01]  /*05a0*/  FADD R13, R6, -R14 ;  /* 0x8000000e060d7221 */ /* 0x000fe20000000000 */
[----:B------:R-:W-:Y:S01]  /*05b0*/  FADD R9, R4, -R12 ;  /* 0x8000000c04097221 */ /* 0x000fe20000000000 */
[----:B------:R-:W-:Y:S01]  /*05c0*/  FMUL R14, R25, R15 ;  /* 0x0000000f190e7220 */ /* 0x000fe20000400000 */
[----:B------:R-:W-:Y:S01]  /*05d0*/  FMUL R8, R3, R8 ;  /* 0x0000000803087220 */ /* 0x000fe20000400000 */
[----:B------:R-:W-:Y:S01]  /*05e0*/  FMUL R13, R24, R13 ;  /* 0x0000000d180d7220 */ /* 0x000fe20000400000 */
[----:B------:R-:W-:Y:S02]  /*05f0*/  FMUL R9, R2, R9 ;  /* 0x0000000902097220 */ /* 0x000fe40000400000 */
[----:B------:R-:W1:Y:S01]  /*0600*/  LDC.64 R2, c[0x0][0x240] ;  /* 0x00009000ff027b82 */ /* 0x000e620000000a00 */
[----:B---3--:R-:W-:Y:S01]  /*0610*/  FFMA R14, R14, R19, R23 ;  /* 0x000000130e0e7223 */ /* 0x008fe20000000017 */
[----:B------:R-:W-:Y:S01]  /*0620*/  FFMA R8, R8, R17, R21 ;  /* 0x0000001108087223 */ /* 0x000fe20000000015 */
[----:B------:R-:W-:Y:S01]  /*0630*/  FFMA R13, R13, R18, R22 ;  /* 0x000000120d0d7223 */ /* 0x000fe20000000016 */
[----:B------:R-:W-:-:S02]  /*0640*/  FFMA R16, R9, R16, R20 ;  /* 0x0000001009107223 */ /* 0x000fc40000000014 */
[----:B------:R-:W-:Y:S02]  /*0650*/  FSETP.GTU.AND P1, PT, R14, RZ, PT ;  /* 0x000000ff0e00720b */ /* 0x000fe40003f2c000 */
[----:B------:R-:W-:Y:S02]  /*0660*/  FSETP.GTU.AND P3, PT, R8, RZ, PT ;  /* 0x000000ff0800720b */ /* 0x000fe40003f6c000 */
[----:B------:R-:W-:Y:S02]  /*0670*/  FSEL R11, R14, RZ, P1 ;  /* 0x000000ff0e0b7208 */ /* 0x000fe40000800000 */
[----:B------:R-:W-:Y:S02]  /*0680*/  FSETP.GTU.AND P2, PT, R13, RZ, PT ;  /* 0x000000ff0d00720b */ /* 0x000fe40003f4c000 */
[----:B------:R-:W-:Y:S02]  /*0690*/  FSETP.GTU.AND P4, PT, R16, RZ, PT ;  /* 0x000000ff1000720b */ /* 0x000fe40003f8c000 */
[----:B------:R-:W-:-:S02]  /*06a0*/  FSETP.GEU.AND P1, PT, R11, 6, PT ;  /* 0x40c000000b00780b */ /* 0x000fc40003f2e000 */
[----:B------:R-:W-:Y:S02]  /*06b0*/  FSEL R9, R8, RZ, P3 ;  /* 0x000000ff08097208 */ /* 0x000fe40001800000 */
[----:B------:R-:W-:Y:S02]  /*06c0*/  FSEL R10, R13, RZ, P2 ;  /* 0x000000ff0d0a7208 */ /* 0x000fe40001000000 */
[----:B------:R-:W-:Y:S02]  /*06d0*/  FSEL R8, R16, RZ, P4 ;  /* 0x000000ff10087208 */ /* 0x000fe40002000000 */
[----:B------:R-:W-:Y:S02]  /*06e0*/  FSETP.GEU.AND P2, PT, R10, 6, PT ;  /* 0x40c000000a00780b */ /* 0x000fe40003f4e000 */
[----:B------:R-:W-:Y:S02]  /*06f0*/  FSETP.GEU.AND P4, PT, R9, 6, PT ;  /* 0x40c000000900780b */ /* 0x000fe40003f8e000 */
[----:B------:R-:W-:-:S02]  /*0700*/  FSETP.GEU.AND P3, PT, R8, 6, PT ;  /* 0x40c000000800780b */ /* 0x000fc40003f6e000 */
[C---:B------:R-:W-:Y:S02]  /*0710*/  FSETP.NAN.AND P6, PT, R11.reuse, R11, PT ;  /* 0x0000000b0b00720b */ /* 0x040fe40003fc8000 */
[----:B------:R-:W-:Y:S02]  /*0720*/  FSETP.NAN.AND P5, PT, R10, R10, PT ;  /* 0x0000000a0a00720b */ /* 0x000fe40003fa8000 */
[----:B------:R-:W-:Y:S02]  /*0730*/  @P1 SEL R11, R11, 0x40c00000, P6 ;  /* 0x40c000000b0b1807 */ /* 0x000fe40003000000 */
[----:B------:R-:W-:Y:S02]  /*0740*/  FSETP.NAN.AND P6, PT, R9, R9, PT ;  /* 0x000000090900720b */ /* 0x000fe40003fc8000 */
[----:B------:R-:W-:Y:S01]  /*0750*/  FSETP.NAN.AND P1, PT, R8, R8, PT ;  /* 0x000000080800720b */ /* 0x000fe20003f28000 */
[----:B-1----:R-:W-:Y:S01]  /*0760*/  IMAD.WIDE R2, R0, 0x4, R2 ;  /* 0x0000000400027825 */ /* 0x002fe200078e0202 */
[----:B------:R-:W-:-:S02]  /*0770*/  @P2 SEL R10, R10, 0x40c00000, P5 ;  /* 0x40c000000a0a2807 */ /* 0x000fc40002800000 */
[----:B------:R-:W-:Y:S02]  /*0780*/  @P4 SEL R9, R9, 0x40c00000, P6 ;  /* 0x40c0000009094807 */ /* 0x000fe40003000000 */
[----:B------:R-:W-:Y:S01]  /*0790*/  @P3 SEL R8, R8, 0x40c00000, P1 ;  /* 0x40c0000008083807 */ /* 0x000fe20000800000 */
[----:B0-----:R-:W-:Y:S06]  /*07a0*/  @P0 EXIT ;  /* 0x000000000000094d */ /* 0x001fec0003800000 */
[----:B------:R-:W-:Y:S01]  /*07b0*/  STG.E.128 desc[UR4][R2.64], R8 ;  /* 0x0000000802007986 */ /* 0x000fe2000c101d04 */
[----:B------:R-:W-:Y:S05]  /*07c0*/  EXIT ;  /* 0x000000000000794d */ /* 0x000fea0003800000 */
.L_x_0:
[----:B------:R-:W-:-:S00]  /*07d0*/  BRA `(.L_x_0) ;  /* 0xfffffffc00fc7947 */ /* 0x000fc0000383ffff */
[----:B------:R-:W-:-:S00]  /*07e0*/  NOP ;  /* 0x0000000000007918 */ /* 0x000fc00000000000 */
        /* <DEDUP_REMOVED lines=9> */
.L_x_1:


//--------------------- .nv.global.init           --------------------------
	.section	.nv.global.init,"aw",@progbits
.nv.global.init:
	.type		_$_str,@object
	.size		_$_str,(_$_str_$_2 - _$_str)
_$_str:
        /*0000*/ 	.byte	0x5f, 0x5f, 0x43, 0x55, 0x44, 0x41, 0x5f, 0x46, 0x54, 0x5a, 0x00
	.type		_$_str_$_2,@object
	.size		_$_str_$_2,(.L_1 - _$_str_$_2)
_$_str_$_2:
        /*000b*/ 	.byte	0x5f, 0x5f, 0x43, 0x55, 0x44, 0x41, 0x5f, 0x50, 0x52, 0x45, 0x43, 0x5f, 0x53, 0x51, 0x52, 0x54
        /*001b*/ 	.byte	0x00
.L_1:


//--------------------- .nv.constant0.triton_poi_fused__native_batch_norm_legit_no_training_convolution_hardtanh_85 --------------------------
	.section	.nv.constant0.triton_poi_fused__native_batch_norm_legit_no_training_convolution_hardtanh_85,"a",@progbits
	.sectionflags	@""
	.align	4
.nv.constant0.triton_poi_fused__native_batch_norm_legit_no_training_convolution_hardtanh_85:
	.zero		588
